	.headerflags	@"EF_CUDA_TEXMODE_UNIFIED EF_CUDA_64BIT_ADDRESS EF_CUDA_ACCELERATORS EF_CUDA_SM90 EF_CUDA_VIRTUAL_SM(EF_CUDA_SM90)"
	.elftype	@"ET_EXEC"


//--------------------- .nv.info                  --------------------------
	.section	.nv.info,"",@"SHT_CUDA_INFO"
	.align	4


	//----- nvinfo : EIATTR_REGCOUNT
	.align		4
        /*0000*/ 	.byte	0x04, 0x2f
        /*0002*/ 	.short	(.L_1 - .L_0)
	.align		4
.L_0:
        /*0004*/ 	.word	index@(triton_poi_fused_convolution_19)
        /*0008*/ 	.word	0x0000001c


	//----- nvinfo : EIATTR_MIN_STACK_SIZE
	.align		4
.L_1:
        /*000c*/ 	.byte	0x04, 0x12
        /*000e*/ 	.short	(.L_3 - .L_2)
	.align		4
.L_2:
        /*0010*/ 	.word	index@(triton_poi_fused_convolution_19)
        /*0014*/ 	.word	0x00000000


	//----- nvinfo : EIATTR_FRAME_SIZE
	.align		4
.L_3:
        /*0018*/ 	.byte	0x04, 0x11
        /*001a*/ 	.short	(.L_5 - .L_4)
	.align		4
.L_4:
        /*001c*/ 	.word	index@(triton_poi_fused_convolution_19)
        /*0020*/ 	.word	0x00000000


	//----- nvinfo : EIATTR_MIN_STACK_SIZE
	.align		4
.L_5:
        /*0024*/ 	.byte	0x04, 0x12
        /*0026*/ 	.short	(.L_7 - .L_6)
	.align		4
.L_6:
        /*0028*/ 	.word	index@(triton_poi_fused_convolution_19)
        /*002c*/ 	.word	0x00000000
.L_7:


//--------------------- .nv.info.triton_poi_fused_convolution_19 --------------------------
	.section	.nv.info.triton_poi_fused_convolution_19,"",@"SHT_CUDA_INFO"
	.sectionflags	@""
	.align	4


	//----- nvinfo : EIATTR_CUDA_API_VERSION
	.align		4
        /*0000*/ 	.byte	0x04, 0x37
        /*0002*/ 	.short	(.L_9 - .L_8)
.L_8:
        /*0004*/ 	.word	0x0000007c


	//----- nvinfo : EIATTR_KPARAM_INFO
	.align		4
.L_9:
        /*0008*/ 	.byte	0x04, 0x17
        /*000a*/ 	.short	(.L_11 - .L_10)
.L_10:
        /*000c*/ 	.word	0x00000000
        /*0010*/ 	.short	0x0003
        /*0012*/ 	.short	0x0014
        /*0014*/ 	.byte	0x00, 0xf0, 0x11, 0x00


	//----- nvinfo : EIATTR_KPARAM_INFO
	.align		4
.L_11:
        /*0018*/ 	.byte	0x04, 0x17
        /*001a*/ 	.short	(.L_13 - .L_12)
.L_12:
        /*001c*/ 	.word	0x00000000
        /*0020*/ 	.short	0x0002
        /*0022*/ 	.short	0x0010
        /*0024*/ 	.byte	0x00, 0xf0, 0x11, 0x00


	//----- nvinfo : EIATTR_KPARAM_INFO
	.align		4
.L_13:
        /*0028*/ 	.byte	0x04, 0x17
        /*002a*/ 	.short	(.L_15 - .L_14)
.L_14:
        /*002c*/ 	.word	0x00000000
        /*0030*/ 	.short	0x0001
        /*0032*/ 	.short	0x0008
        /*0034*/ 	.byte	0x00, 0xf4, 0x21, 0x00


	//----- nvinfo : EIATTR_KPARAM_INFO
	.align		4
.L_15:
        /*0038*/ 	.byte	0x04, 0x17
        /*003a*/ 	.short	(.L_17 - .L_16)
.L_16:
        /*003c*/ 	.word	0x00000000
        /*0040*/ 	.short	0x0000
        /*0042*/ 	.short	0x0000
        /*0044*/ 	.byte	0x00, 0xf4, 0x21, 0x00


	//----- nvinfo : EIATTR_SPARSE_MMA_MASK
	.align		4
.L_17:
        /*0048*/ 	.byte	0x03, 0x50
        /*004a*/ 	.short	0x0000


	//----- nvinfo : EIATTR_MAXREG_COUNT
	.align		4
        /*004c*/ 	.byte	0x03, 0x1b
        /*004e*/ 	.short	0x00ff


	//----- nvinfo : EIATTR_EXIT_INSTR_OFFSETS
	.align		4
        /*0050*/ 	.byte	0x04, 0x1c
        /*0052*/ 	.short	(.L_19 - .L_18)


	//   ....[0]....
.L_18:
        /*0054*/ 	.word	0x00000600


	//   ....[1]....
        /*0058*/ 	.word	0x00000650


	//----- nvinfo : EIATTR_REQNTID
	.align		4
.L_19:
        /*005c*/ 	.byte	0x04, 0x10
        /*005e*/ 	.short	(.L_21 - .L_20)
.L_20:
        /*0060*/ 	.word	0x00000080
        /*0064*/ 	.word	0x00000001
        /*0068*/ 	.word	0x00000001


	//----- nvinfo : EIATTR_CBANK_PARAM_SIZE
	.align		4
.L_21:
        /*006c*/ 	.byte	0x03, 0x19
        /*006e*/ 	.short	0x0018


	//----- nvinfo : EIATTR_PARAM_CBANK
	.align		4
        /*0070*/ 	.byte	0x04, 0x0a
        /*0072*/ 	.short	(.L_23 - .L_22)
	.align		4
.L_22:
        /*0074*/ 	.word	index@(.nv.constant0.triton_poi_fused_convolution_19)
        /*0078*/ 	.short	0x0210
        /*007a*/ 	.short	0x0018


	//----- nvinfo : EIATTR_SW_WAR
	.align		4
.L_23:
        /*007c*/ 	.byte	0x04, 0x36
        /*007e*/ 	.short	(.L_25 - .L_24)
.L_24:
        /*0080*/ 	.word	0x00000008
.L_25:


//--------------------- .nv.callgraph             --------------------------
	.section	.nv.callgraph,"",@"SHT_CUDA_CALLGRAPH"
	.align	4
	.sectionentsize	8
	.align		4
        /*0000*/ 	.word	0x00000000
	.align		4
        /*0004*/ 	.word	0xffffffff
	.align		4
        /*0008*/ 	.word	0x00000000
	.align		4
        /*000c*/ 	.word	0xfffffffe
	.align		4
        /*0010*/ 	.word	0x00000000
	.align		4
        /*0014*/ 	.word	0xfffffffd
	.align		4
        /*0018*/ 	.word	0x00000000
	.align		4
        /*001c*/ 	.word	0xfffffffc


//--------------------- .text.triton_poi_fused_convolution_19 --------------------------
	.section	.text.triton_poi_fused_convolution_19,"ax",@progbits
	.sectionflags	@"SHF_BARRIERS=1"
	.align	128
        .global         triton_poi_fused_convolution_19
        .type           triton_poi_fused_convolution_19,@function
        .size           triton_poi_fused_convolution_19,(.L_x_1 - triton_poi_fused_convolution_19)
        .other          triton_poi_fused_convolution_19,@"STO_CUDA_ENTRY STV_DEFAULT"
triton_poi_fused_convolution_19:
.text.triton_poi_fused_convolution_19:
[----:B------:R-:W0:Y:S02]  /*0000*/  LDC R1, c[0x0][0x28] ;  /* 0x00000a00ff017b82 */ /* 0x000e240000000800 */
[----:B------:R-:W1:Y:S01]  /*0010*/  S2R R12, SR_TID.X ;  /* 0x00000000000c7919 */ /* 0x000e620000002100 */
[----:B------:R-:W2:Y:S01]  /*0020*/  LDC.64 R8, c[0x0][0x210] ;  /* 0x00008400ff087b82 */ /* 0x000ea20000000a00 */
[----:B------:R-:W-:Y:S01]  /*0030*/  ULDC.64 UR6, c[0x0][0x208] ;  /* 0x0000820000067ab9 */ /* 0x000fe20000000a00 */
[----:B------:R-:W3:Y:S01]  /*0040*/  S2R R17, SR_CTAID.Y ;  /* 0x0000000000117919 */ /* 0x000ee20000002600 */
[----:B------:R-:W4:Y:S01]  /*0050*/  S2R R3, SR_CTAID.X ;  /* 0x0000000000037919 */ /* 0x000f220000002500 */
[----:B-1----:R-:W-:Y:S01]  /*0060*/  SHF.R.U32.HI R0, RZ, 0x3, R12 ;  /* 0x00000003ff007819 */ /* 0x002fe2000001160c */
[----:B------:R-:W-:Y:S02]  /*0070*/  IMAD.SHL.U32 R2, R12, 0x4, RZ ;  /* 0x000000040c027824 */ /* 0x000fe400078e00ff */
[----:B---3--:R-:W-:Y:S01]  /*0080*/  IMAD.SHL.U32 R17, R17, 0x20, RZ ;  /* 0x0000002011117824 */ /* 0x008fe200078e00ff */
[----:B------:R-:W-:Y:S01]  /*0090*/  SGXT.U32 R0, R0, 0x4 ;  /* 0x000000040000781a */ /* 0x000fe20000000000 */
[----:B----4-:R-:W-:-:S03]  /*00a0*/  IMAD.SHL.U32 R3, R3, 0x20, RZ ;  /* 0x0000002003037824 */ /* 0x010fc600078e00ff */
[----:B------:R-:W-:Y:S02]  /*00b0*/  LOP3.LUT R4, R17, R0, RZ, 0xfc, !PT ;  /* 0x0000000011047212 */ /* 0x000fe400078efcff */
[----:B------:R-:W-:Y:S02]  /*00c0*/  LOP3.LUT R10, R17, 0x10, R0, 0xfe, !PT ;  /* 0x00000010110a7812 */ /* 0x000fe400078efe00 */
[----:B------:R-:W-:Y:S02]  /*00d0*/  SHF.R.S32.HI R5, RZ, 0x1f, R4 ;  /* 0x0000001fff057819 */ /* 0x000fe40000011404 */
[----:B------:R-:W-:Y:S02]  /*00e0*/  SHF.R.S32.HI R7, RZ, 0x1f, R10 ;  /* 0x0000001fff077819 */ /* 0x000fe4000001140a */
[----:B------:R-:W-:Y:S02]  /*00f0*/  LEA.HI R6, R5, R4, RZ, 0x6 ;  /* 0x0000000405067211 */ /* 0x000fe400078f30ff */
[----:B------:R-:W-:-:S02]  /*0100*/  LEA.HI R11, R7, R10, RZ, 0x6 ;  /* 0x0000000a070b7211 */ /* 0x000fc400078f30ff */
[----:B------:R-:W-:Y:S02]  /*0110*/  LOP3.LUT R5, R3, 0x1c, R2, 0xf8, !PT ;  /* 0x0000001c03057812 */ /* 0x000fe400078ef802 */
[C---:B------:R-:W-:Y:S01]  /*0120*/  LOP3.LUT R7, R6.reuse, 0x3ffffc0, RZ, 0xc0, !PT ;  /* 0x03ffffc006077812 */ /* 0x040fe200078ec0ff */
[----:B------:R-:W-:Y:S01]  /*0130*/  IMAD.SHL.U32 R6, R6, 0x80, RZ ;  /* 0x0000008006067824 */ /* 0x000fe200078e00ff */
[----:B------:R-:W-:Y:S01]  /*0140*/  LOP3.LUT R13, R11, 0x3ffffc0, RZ, 0xc0, !PT ;  /* 0x03ffffc00b0d7812 */ /* 0x000fe200078ec0ff */
[C---:B------:R-:W-:Y:S01]  /*0150*/  VIADD R14, R5.reuse, 0x1000 ;  /* 0x00001000050e7836 */ /* 0x040fe20000000000 */
[----:B------:R-:W-:Y:S01]  /*0160*/  ISETP.GE.AND P0, PT, R5, 0x40, PT ;  /* 0x000000400500780c */ /* 0x000fe20003f06270 */
[----:B------:R-:W-:Y:S01]  /*0170*/  IMAD.IADD R7, R4, 0x1, -R7 ;  /* 0x0000000104077824 */ /* 0x000fe200078e0a07 */
[----:B------:R-:W-:Y:S01]  /*0180*/  LOP3.LUT R6, R6, 0xffffe000, RZ, 0xc0, !PT ;  /* 0xffffe00006067812 */ /* 0x000fe200078ec0ff */
[----:B------:R-:W-:Y:S01]  /*0190*/  IMAD.IADD R13, R10, 0x1, -R13 ;  /* 0x000000010a0d7824 */ /* 0x000fe200078e0a0d */
[----:B------:R-:W-:Y:S01]  /*01a0*/  ISETP.LT.AND P1, PT, R4, 0x100, !P0 ;  /* 0x000001000400780c */ /* 0x000fe20004721270 */
[----:B------:R-:W-:Y:S01]  /*01b0*/  IMAD.SHL.U32 R11, R11, 0x80, RZ ;  /* 0x000000800b0b7824 */ /* 0x000fe200078e00ff */
[----:B------:R-:W-:Y:S01]  /*01c0*/  ISETP.LT.AND P0, PT, R10, 0x100, !P0 ;  /* 0x000001000a00780c */ /* 0x000fe20004701270 */
[--C-:B------:R-:W-:Y:S01]  /*01d0*/  IMAD R7, R7, 0x40, R14.reuse ;  /* 0x0000004007077824 */ /* 0x100fe200078e020e */
[----:B------:R-:W-:Y:S01]  /*01e0*/  CS2R R4, SRZ ;  /* 0x0000000000047805 */ /* 0x000fe2000001ff00 */
[----:B------:R-:W-:Y:S01]  /*01f0*/  IMAD R13, R13, 0x40, R14 ;  /* 0x000000400d0d7824 */ /* 0x000fe200078e020e */
[----:B------:R-:W-:Y:S01]  /*0200*/  LOP3.LUT R14, R11, 0xffffe000, RZ, 0xc0, !PT ;  /* 0xffffe0000b0e7812 */ /* 0x000fe200078ec0ff */
[----:B------:R-:W-:Y:S01]  /*0210*/  IMAD.IADD R15, R7, 0x1, R6 ;  /* 0x00000001070f7824 */ /* 0x000fe200078e0206 */
[----:B------:R-:W-:-:S03]  /*0220*/  CS2R R6, SRZ ;  /* 0x0000000000067805 */ /* 0x000fc6000001ff00 */
[----:B------:R-:W-:Y:S02]  /*0230*/  IMAD.IADD R13, R13, 0x1, R14 ;  /* 0x000000010d0d7824 */ /* 0x000fe400078e020e */
[----:B--2---:R-:W-:Y:S01]  /*0240*/  IMAD.WIDE R14, R15, 0x4, R8 ;  /* 0x000000040f0e7825 */ /* 0x004fe200078e0208 */
[----:B------:R-:W-:-:S03]  /*0250*/  CS2R R10, SRZ ;  /* 0x00000000000a7805 */ /* 0x000fc6000001ff00 */
[----:B------:R-:W-:Y:S01]  /*0260*/  IMAD.WIDE R18, R13, 0x4, R8 ;  /* 0x000000040d127825 */ /* 0x000fe200078e0208 */
[----:B------:R-:W-:Y:S01]  /*0270*/  CS2R R8, SRZ ;  /* 0x0000000000087805 */ /* 0x000fe2000001ff00 */
[----:B------:R1:W2:Y:S05]  /*0280*/  @P1 LDG.E.EL.128 R4, desc[UR6][R14.64] ;  /* 0x000000060e041981 */ /* 0x0002aa000c2e1d00 */
[----:B------:R3:W4:Y:S01]  /*0290*/  @P0 LDG.E.EL.128 R8, desc[UR6][R18.64] ;  /* 0x0000000612080981 */ /* 0x000722000c2e1d00 */
[----:B------:R-:W5:Y:S01]  /*02a0*/  S2UR UR5, SR_CgaCtaId ;  /* 0x00000000000579c3 */ /* 0x000f620000008800 */
[----:B------:R-:W-:Y:S01]  /*02b0*/  IMAD.SHL.U32 R13, R12, 0x80, RZ ;  /* 0x000000800c0d7824 */ /* 0x000fe200078e00ff */
[----:B------:R-:W-:Y:S01]  /*02c0*/  UMOV UR4, 0x400 ;  /* 0x0000040000047882 */ /* 0x000fe20000000000 */
[----:B------:R-:W-:-:S02]  /*02d0*/  SHF.R.U32.HI R12, RZ, 0x1, R12 ;  /* 0x00000001ff0c7819 */ /* 0x000fc4000001160c */
[----:B------:R-:W-:Y:S02]  /*02e0*/  LOP3.LUT R16, R2, 0x1fc, RZ, 0xc0, !PT ;  /* 0x000001fc02107812 */ /* 0x000fe400078ec0ff */
[----:B------:R-:W-:Y:S02]  /*02f0*/  LOP3.LUT R13, R13, 0x380, RZ, 0xc0, !PT ;  /* 0x000003800d0d7812 */ /* 0x000fe400078ec0ff */
[----:B------:R-:W-:Y:S02]  /*0300*/  LOP3.LUT R25, R12, 0x3c, RZ, 0xc0, !PT ;  /* 0x0000003c0c197812 */ /* 0x000fe400078ec0ff */
[----:B-1----:R-:W-:Y:S02]  /*0310*/  SHF.R.U32.HI R15, RZ, 0x3, R13 ;  /* 0x00000003ff0f7819 */ /* 0x002fe4000001160d */
[C---:B------:R-:W-:Y:S01]  /*0320*/  LOP3.LUT R14, R13.reuse, R0, RZ, 0xfc, !PT ;  /* 0x000000000d0e7212 */ /* 0x040fe200078efcff */
[----:B------:R-:W-:Y:S01]  /*0330*/  IMAD.IADD R25, R16, 0x1, R25 ;  /* 0x0000000110197824 */ /* 0x000fe200078e0219 */
[----:B------:R-:W-:-:S02]  /*0340*/  LOP3.LUT R21, R13, 0x20, RZ, 0xfc, !PT ;  /* 0x000000200d157812 */ /* 0x000fc400078efcff */
[C---:B------:R-:W-:Y:S02]  /*0350*/  LOP3.LUT R23, R13.reuse, 0x40, RZ, 0xfc, !PT ;  /* 0x000000400d177812 */ /* 0x040fe400078efcff */
[----:B------:R-:W-:Y:S02]  /*0360*/  LOP3.LUT R15, R15, R13, R0, 0xfe, !PT ;  /* 0x0000000d0f0f7212 */ /* 0x000fe400078efe00 */
[----:B------:R-:W-:Y:S02]  /*0370*/  LOP3.LUT R13, R13, 0x60, RZ, 0xfc, !PT ;  /* 0x000000600d0d7812 */ /* 0x000fe400078efcff */
[-C--:B------:R-:W-:Y:S01]  /*0380*/  LEA.HI R21, R21, R14.reuse, RZ, 0x1d ;  /* 0x0000000e15157211 */ /* 0x080fe200078fe8ff */
[----:B-----5:R-:W-:Y:S01]  /*0390*/  UPRMT UR4, UR5, 0x654, UR4 ;  /* 0x0000065405047896 */ /* 0x020fe20008000004 */
[-C--:B------:R-:W-:Y:S02]  /*03a0*/  LEA.HI R23, R23, R14.reuse, RZ, 0x1d ;  /* 0x0000000e17177211 */ /* 0x080fe400078fe8ff */
[----:B------:R-:W-:-:S02]  /*03b0*/  LEA.HI R13, R13, R14, RZ, 0x1d ;  /* 0x0000000e0d0d7211 */ /* 0x000fc400078fe8ff */
[----:B------:R-:W-:Y:S02]  /*03c0*/  LOP3.LUT R2, R17, 0x1c, R2, 0xf8, !PT ;  /* 0x0000001c11027812 */ /* 0x000fe400078ef802 */
[----:B---3--:R-:W-:Y:S02]  /*03d0*/  LEA R19, R15, UR4, 0x2 ;  /* 0x000000040f137c11 */ /* 0x008fe4000f8e10ff */
[----:B------:R-:W-:Y:S02]  /*03e0*/  LEA R18, R21, UR4, 0x2 ;  /* 0x0000000415127c11 */ /* 0x000fe4000f8e10ff */
[----:B------:R-:W-:Y:S02]  /*03f0*/  LEA R23, R23, UR4, 0x2 ;  /* 0x0000000417177c11 */ /* 0x000fe4000f8e10ff */
[----:B------:R-:W-:Y:S02]  /*0400*/  LEA R20, R13, UR4, 0x2 ;  /* 0x000000040d147c11 */ /* 0x000fe4000f8e10ff */
[----:B------:R-:W-:-:S02]  /*0410*/  LEA R12, R25, UR4, 0x2 ;  /* 0x00000004190c7c11 */ /* 0x000fc4000f8e10ff */
[----:B------:R-:W-:Y:S02]  /*0420*/  SHF.R.S32.HI R17, RZ, 0x1f, R2 ;  /* 0x0000001fff117819 */ /* 0x000fe40000011402 */
[----:B------:R-:W-:Y:S02]  /*0430*/  ISETP.GE.AND P0, PT, R2, 0x100, PT ;  /* 0x000001000200780c */ /* 0x000fe40003f06270 */
[----:B------:R-:W-:Y:S01]  /*0440*/  LEA.HI R17, R17, R2, RZ, 0x6 ;  /* 0x0000000211117211 */ /* 0x000fe200078f30ff */
[----:B--2---:R-:W-:Y:S04]  /*0450*/  STS [R19], R4 ;  /* 0x0000000413007388 */ /* 0x004fe80000000800 */
[----:B------:R1:W-:Y:S04]  /*0460*/  STS [R18+0x80], R5 ;  /* 0x0000800512007388 */ /* 0x0003e80000000800 */
[----:B------:R2:W-:Y:S04]  /*0470*/  STS [R23+0x100], R6 ;  /* 0x0001000617007388 */ /* 0x0005e80000000800 */
[----:B------:R3:W-:Y:S01]  /*0480*/  STS [R20+0x180], R7 ;  /* 0x0001800714007388 */ /* 0x0007e20000000800 */
[----:B-1----:R-:W1:Y:S03]  /*0490*/  LDC.64 R4, c[0x0][0x218] ;  /* 0x00008600ff047b82 */ /* 0x002e660000000a00 */
[----:B----4-:R4:W-:Y:S01]  /*04a0*/  STS [R19+0x40], R8 ;  /* 0x0000400813007388 */ /* 0x0109e20000000800 */
[C---:B--2---:R-:W-:Y:S01]  /*04b0*/  IMAD.SHL.U32 R6, R17.reuse, 0x40, RZ ;  /* 0x0000004011067824 */ /* 0x044fe200078e00ff */
[----:B------:R-:W-:-:S02]  /*04c0*/  LOP3.LUT R17, R17, 0xffffffc0, RZ, 0xc0, !PT ;  /* 0xffffffc011117812 */ /* 0x000fc400078ec0ff */
[----:B------:R2:W-:Y:S02]  /*04d0*/  STS [R18+0xc0], R9 ;  /* 0x0000c00912007388 */ /* 0x0005e40000000800 */
[----:B---3--:R-:W-:Y:S02]  /*04e0*/  LOP3.LUT R7, R6, 0xfffff000, RZ, 0xc0, !PT ;  /* 0xfffff00006077812 */ /* 0x008fe400078ec0ff */
[----:B------:R-:W-:Y:S01]  /*04f0*/  STS [R23+0x140], R10 ;  /* 0x0001400a17007388 */ /* 0x000fe20000000800 */
[----:B------:R-:W-:Y:S02]  /*0500*/  LOP3.LUT R6, R3, R0, RZ, 0xfc, !PT ;  /* 0x0000000003067212 */ /* 0x000fe400078efcff */
[----:B----4-:R-:W-:Y:S01]  /*0510*/  LOP3.LUT R8, R16, 0x200, RZ, 0xfc, !PT ;  /* 0x0000020010087812 */ /* 0x010fe200078efcff */
[----:B------:R-:W-:Y:S01]  /*0520*/  STS [R20+0x1c0], R11 ;  /* 0x0001c00b14007388 */ /* 0x000fe20000000800 */
[----:B------:R-:W-:Y:S02]  /*0530*/  LOP3.LUT R0, R3, 0x10, R0, 0xfe, !PT ;  /* 0x0000001003007812 */ /* 0x000fe400078efe00 */
[----:B------:R-:W-:Y:S01]  /*0540*/  SHF.R.U32.HI R8, RZ, 0x3, R8 ;  /* 0x00000003ff087819 */ /* 0x000fe20000011608 */
[----:B------:R-:W-:Y:S01]  /*0550*/  BAR.SYNC.DEFER_BLOCKING 0x0 ;  /* 0x0000000000007b1d */ /* 0x000fe20000010000 */
[----:B------:R-:W-:-:S02]  /*0560*/  IADD3 R7, R7, R2, -R17 ;  /* 0x0000000207077210 */ /* 0x000fc40007ffe811 */
[----:B------:R-:W-:Y:S02]  /*0570*/  ISETP.LT.AND P1, PT, R6, 0x40, !P0 ;  /* 0x000000400600780c */ /* 0x000fe40004721270 */
[----:B------:R-:W-:Y:S01]  /*0580*/  ISETP.LT.AND P0, PT, R0, 0x40, !P0 ;  /* 0x000000400000780c */ /* 0x000fe20004701270 */
[----:B------:R-:W-:Y:S01]  /*0590*/  IMAD R3, R6, 0x40, R7 ;  /* 0x0000004006037824 */ /* 0x000fe200078e0207 */
[----:B--2---:R-:W-:-:S03]  /*05a0*/  LOP3.LUT R9, R8, 0x7c, RZ, 0xc0, !PT ;  /* 0x0000007c08097812 */ /* 0x004fc600078ec0ff */
[----:B-1----:R-:W-:-:S04]  /*05b0*/  IMAD.WIDE R2, R3, 0x4, R4 ;  /* 0x0000000403027825 */ /* 0x002fc800078e0204 */
[----:B------:R-:W-:-:S05]  /*05c0*/  IMAD.IADD R9, R16, 0x1, R9 ;  /* 0x0000000110097824 */ /* 0x000fca00078e0209 */
[----:B------:R-:W-:Y:S01]  /*05d0*/  LEA R9, R9, UR4, 0x2 ;  /* 0x0000000409097c11 */ /* 0x000fe2000f8e10ff */
[----:B------:R-:W1:Y:S04]  /*05e0*/  LDS.128 R12, [R12] ;  /* 0x000000000c0c7984 */ /* 0x000e680000000c00 */
[----:B-1----:R1:W-:Y:S01]  /*05f0*/  @P1 STG.E.128 desc[UR6][R2.64], R12 ;  /* 0x0000000c02001986 */ /* 0x0023e2000c101d06 */
[----:B------:R-:W-:Y:S05]  /*0600*/  @!P0 EXIT ;  /* 0x000000000000894d */ /* 0x000fea0003800000 */
[----:B------:R-:W0:Y:S01]  /*0610*/  LDS.128 R8, [R9+0x800] ;  /* 0x0008000009087984 */ /* 0x000e220000000c00 */
[----:B------:R-:W-:-:S04]  /*0620*/  IMAD R7, R0, 0x40, R7 ;  /* 0x0000004000077824 */ /* 0x000fc800078e0207 */
[----:B------:R-:W-:-:S05]  /*0630*/  IMAD.WIDE R4, R7, 0x4, R4 ;  /* 0x0000000407047825 */ /* 0x000fca00078e0204 */
[----:B0-----:R-:W-:Y:S01]  /*0640*/  STG.E.128 desc[UR6][R4.64], R8 ;  /* 0x0000000804007986 */ /* 0x001fe2000c101d06 */
[----:B------:R-:W-:Y:S05]  /*0650*/  EXIT ;  /* 0x000000000000794d */ /* 0x000fea0003800000 */
.L_x_0:
[----:B------:R-:W-:-:S00]  /*0660*/  BRA `(.L_x_0) ;  /* 0xfffffffc00fc7947 */ /* 0x000fc0000383ffff */
[----:B------:R-:W-:-:S00]  /*0670*/  NOP ;  /* 0x0000000000007918 */ /* 0x000fc00000000000 */
        /* <DEDUP_REMOVED lines=8> */
.L_x_1:


//--------------------- .nv.shared.triton_poi_fused_convolution_19 --------------------------
	.section	.nv.shared.triton_poi_fused_convolution_19,"aw",@nobits
	.sectionflags	@""
	.align	16
	.zero		1024


//--------------------- .nv.constant0.triton_poi_fused_convolution_19 --------------------------
	.section	.nv.constant0.triton_poi_fused_convolution_19,"a",@progbits
	.sectionflags	@""
	.align	4
.nv.constant0.triton_poi_fused_convolution_19:
	.zero		552
